//
// Generated by NVIDIA NVVM Compiler
//
// Compiler Build ID: CL-36424714
// Cuda compilation tools, release 13.0, V13.0.88
// Based on NVVM 20.0.0
//

.version 9.0
.target sm_100
.address_size 64

	// .globl	_Z14printThreadIdxv
.extern .func  (.param .b32 func_retval0) vprintf
(
	.param .b64 vprintf_param_0,
	.param .b64 vprintf_param_1
)
;
.global .align 1 .b8 $str[17] = {84, 104, 114, 101, 97, 100, 32, 40, 37, 100, 44, 32, 37, 100, 41, 10};

.visible .entry _Z14printThreadIdxv()
{
	.local .align 8 .b8 	__local_depot0[8];
	.reg .b64 	%SP;
	.reg .b64 	%SPL;
	.reg .b32 	%r<5>;
	.reg .b64 	%rd<5>;

	mov.u64 	%SPL, __local_depot0;
	cvta.local.u64 	%SP, %SPL;
	add.u64 	%rd1, %SP, 0;
	add.u64 	%rd2, %SPL, 0;
	mov.u32 	%r1, %tid.x;
	mov.u32 	%r2, %tid.y;
	st.local.v2.u32 	[%rd2], {%r1, %r2};
	mov.u64 	%rd3, $str;
	cvta.global.u64 	%rd4, %rd3;
	{ // callseq 0, 0
	.param .b64 param0;
	st.param.b64 	[param0], %rd4;
	.param .b64 param1;
	st.param.b64 	[param1], %rd1;
	.param .b32 retval0;
	call.uni (retval0), 
	vprintf, 
	(
	param0, 
	param1
	);
	ld.param.b32 	%r3, [retval0];
	} // callseq 0
	ret;

}


// ===== COMPILED SASS (sm_100) =====

	.target	sm_100

	.elftype	@"ET_EXEC"


//--------------------- .note.nv.tkinfo           --------------------------
	.section	.note.nv.tkinfo,"",@"SHT_NOTE"
	.sectionflags	@"SHF_NOTE_NV_TKINFO"
	.tkinfo
        /*0018*/ 	.word	0x00000002
        /*0030*/ 	.string	""
        /*0030*/ 	.string	"ptxas"
        /*0030*/ 	.string	"Cuda compilation tools, release 13.0, V13.0.88"
        /*0030*/ 	.string	"Build cuda_13.0.r13.0/compiler.36424714_0"
        /*0030*/ 	.string	"-arch sm_100 -m 64 "



//--------------------- .note.nv.cuinfo           --------------------------
	.section	.note.nv.cuinfo,"",@"SHT_NOTE"
	.sectionflags	@"SHF_NOTE_NV_CUINFO"
        /*0018*/ 	.short	0x0002
        /*001a*/ 	.short	0x0064
        /*001c*/ 	.short	0x0082
	.zero		2


//--------------------- .nv.info                  --------------------------
	.section	.nv.info,"",@"SHT_CUDA_INFO"
	.align	4


	//----- nvinfo : EIATTR_REGCOUNT
	.align		4
        /*0000*/ 	.byte	0x04, 0x2f
        /*0002*/ 	.short	(.L_2 - .L_1)
	.align		4
.L_1:
        /*0004*/ 	.word	index@(_Z14printThreadIdxv)
        /*0008*/ 	.word	0x00000018


	//----- nvinfo : EIATTR_FRAME_SIZE
	.align		4
.L_2:
        /*000c*/ 	.byte	0x04, 0x11
        /*000e*/ 	.short	(.L_4 - .L_3)
	.align		4
.L_3:
        /*0010*/ 	.word	index@(_Z14printThreadIdxv)
        /*0014*/ 	.word	0x00000008


	//----- nvinfo : EIATTR_MIN_STACK_SIZE
	.align		4
.L_4:
        /*0018*/ 	.byte	0x04, 0x12
        /*001a*/ 	.short	(.L_6 - .L_5)
	.align		4
.L_5:
        /*001c*/ 	.word	index@(_Z14printThreadIdxv)
        /*0020*/ 	.word	0x00000008
.L_6:


//--------------------- .nv.compat                --------------------------
	.section	.nv.compat,"",@"SHT_CUDA_COMPAT_INFO"
	.align	4
        /*0000*/ 	.byte	0x02, 0x09, 0x00, 0x00, 0x02, 0x02, 0x01, 0x00, 0x02, 0x05, 0x05, 0x00, 0x03, 0x07, 0x01, 0x01
        /*0010*/ 	.byte	0x02, 0x03, 0x00, 0x00, 0x02, 0x06, 0x01, 0x00, 0x04, 0x0b, 0x08, 0x00, 0x09, 0x00, 0x00, 0x00
        /*0020*/ 	.byte	0x00, 0x00, 0x00, 0x00


//--------------------- .nv.info._Z14printThreadIdxv --------------------------
	.section	.nv.info._Z14printThreadIdxv,"",@"SHT_CUDA_INFO"
	.sectionflags	@""
	.align	4


	//----- nvinfo : EIATTR_CUDA_API_VERSION
	.align		4
        /*0000*/ 	.byte	0x04, 0x37
        /*0002*/ 	.short	(.L_8 - .L_7)
.L_7:
        /*0004*/ 	.word	0x00000082


	//----- nvinfo : EIATTR_SPARSE_MMA_MASK
	.align		4
.L_8:
        /*0008*/ 	.byte	0x03, 0x50
        /*000a*/ 	.short	0x0000


	//----- nvinfo : EIATTR_MAXREG_COUNT
	.align		4
        /*000c*/ 	.byte	0x03, 0x1b
        /*000e*/ 	.short	0x00ff


	//----- nvinfo : EIATTR_EXTERNS
	.align		4
        /*0010*/ 	.byte	0x04, 0x0f
        /*0012*/ 	.short	(.L_10 - .L_9)


	//   ....[0]....
	.align		4
.L_9:
        /*0014*/ 	.word	index@(vprintf)


	//----- nvinfo : EIATTR_MERCURY_ISA_VERSION
	.align		4
.L_10:
        /*0018*/ 	.byte	0x03, 0x5f
        /*001a*/ 	.short	0x0101


	//----- nvinfo : EIATTR_VRC_CTA_INIT_COUNT
	.align		4
        /*001c*/ 	.byte	0x02, 0x4a
	.zero		1
	.zero		1


	//----- nvinfo : EIATTR_SYSCALL_OFFSETS
	.align		4
        /*0020*/ 	.byte	0x04, 0x46
        /*0022*/ 	.short	(.L_12 - .L_11)


	//   ....[0]....
.L_11:
        /*0024*/ 	.word	0x000000f0


	//----- nvinfo : EIATTR_EXIT_INSTR_OFFSETS
	.align		4
.L_12:
        /*0028*/ 	.byte	0x04, 0x1c
        /*002a*/ 	.short	(.L_14 - .L_13)


	//   ....[0]....
.L_13:
        /*002c*/ 	.word	0x00000100


	//----- nvinfo : EIATTR_SW_WAR
	.align		4
.L_14:
        /*0030*/ 	.byte	0x04, 0x36
        /*0032*/ 	.short	(.L_16 - .L_15)
.L_15:
        /*0034*/ 	.word	0x00000008
.L_16:


//--------------------- .nv.callgraph             --------------------------
	.section	.nv.callgraph,"",@"SHT_CUDA_CALLGRAPH"
	.align	4
	.sectionentsize	8
	.align		4
        /*0000*/ 	.word	0x00000000
	.align		4
        /*0004*/ 	.word	0xffffffff
	.align		4
        /*0008*/ 	.word	index@(_Z14printThreadIdxv)
	.align		4
        /*000c*/ 	.word	index@(vprintf)
	.align		4
        /*0010*/ 	.word	0x00000000
	.align		4
        /*0014*/ 	.word	0xfffffffe
	.align		4
        /*0018*/ 	.word	0x00000000
	.align		4
        /*001c*/ 	.word	0xfffffffd
	.align		4
        /*0020*/ 	.word	0x00000000
	.align		4
        /*0024*/ 	.word	0xfffffffc


//--------------------- .nv.constant4             --------------------------
	.section	.nv.constant4,"a",@progbits
	.align	8
	.align		8
.nv.constant4:
        /*0000*/ 	.dword	vprintf
	.align		8
        /*0008*/ 	.dword	$str


//--------------------- .text._Z14printThreadIdxv --------------------------
	.section	.text._Z14printThreadIdxv,"ax",@progbits
	.align	128
        .global         _Z14printThreadIdxv
        .type           _Z14printThreadIdxv,@function
        .size           _Z14printThreadIdxv,(.L_x_2 - _Z14printThreadIdxv)
        .other          _Z14printThreadIdxv,@"STO_CUDA_ENTRY STV_DEFAULT"
_Z14printThreadIdxv:
.text._Z14printThreadIdxv:
[----:B------:R-:W0:Y:S01]  /*0000*/  LDC R1, c[0x0][0x37c] ;  /* 0x0000df00ff017b82 */ /* 0x000e220000000800 */
[----:B------:R-:W1:Y:S01]  /*0010*/  S2R R8, SR_TID.X ;  /* 0x0000000000087919 */ /* 0x000e620000002100 */
[----:B0-----:R-:W-:Y:S01]  /*0020*/  VIADD R1, R1, 0xfffffff8 ;  /* 0xfffffff801017836 */ /* 0x001fe20000000000 */
[----:B------:R-:W-:Y:S01]  /*0030*/  MOV R0, 0x0 ;  /* 0x0000000000007802 */ /* 0x000fe20000000f00 */
[----:B------:R-:W0:Y:S01]  /*0040*/  LDCU UR4, c[0x0][0x2f8] ;  /* 0x00005f00ff0477ac */ /* 0x000e220008000800 */
[----:B------:R-:W1:Y:S03]  /*0050*/  S2R R9, SR_TID.Y ;  /* 0x0000000000097919 */ /* 0x000e660000002200 */
[----:B------:R2:W3:Y:S01]  /*0060*/  LDC.64 R2, c[0x4][R0] ;  /* 0x0100000000027b82 */ /* 0x0004e20000000a00 */
[----:B------:R-:W4:Y:S01]  /*0070*/  LDCU.64 UR6, c[0x4][0x8] ;  /* 0x01000100ff0677ac */ /* 0x000f220008000a00 */
[----:B------:R-:W5:Y:S01]  /*0080*/  LDCU UR5, c[0x0][0x2fc] ;  /* 0x00005f80ff0577ac */ /* 0x000f620008000800 */
[----:B0-----:R-:W-:Y:S01]  /*0090*/  IADD3 R6, P0, PT, R1, UR4, RZ ;  /* 0x0000000401067c10 */ /* 0x001fe2000ff1e0ff */
[----:B----4-:R-:W-:Y:S01]  /*00a0*/  IMAD.U32 R4, RZ, RZ, UR6 ;  /* 0x00000006ff047e24 */ /* 0x010fe2000f8e00ff */
[----:B------:R-:W-:-:S03]  /*00b0*/  MOV R5, UR7 ;  /* 0x0000000700057c02 */ /* 0x000fc60008000f00 */
[----:B-----5:R-:W-:Y:S01]  /*00c0*/  IMAD.X R7, RZ, RZ, UR5, P0 ;  /* 0x00000005ff077e24 */ /* 0x020fe200080e06ff */
[----:B-1----:R2:W-:Y:S07]  /*00d0*/  STL.64 [R1], R8 ;  /* 0x0000000801007387 */ /* 0x0025ee0000100a00 */
[----:B------:R-:W-:-:S07]  /*00e0*/  LEPC R20, `(.L_x_0) ;  /* 0x000000001014794e */ /* 0x000fce0000000000 */
[----:B--23--:R-:W-:Y:S05]  /*00f0*/  CALL.ABS.NOINC R2 ;  /* 0x0000000002007343 */ /* 0x00cfea0003c00000 */
.L_x_0:
[----:B------:R-:W-:Y:S05]  /*0100*/  EXIT ;  /* 0x000000000000794d */ /* 0x000fea0003800000 */
.L_x_1:
[----:B------:R-:W-:-:S00]  /*0110*/  BRA `(.L_x_1) ;  /* 0xfffffffc00fc7947 */ /* 0x000fc0000383ffff */
[----:B------:R-:W-:-:S00]  /*0120*/  NOP ;  /* 0x0000000000007918 */ /* 0x000fc00000000000 */
        /* <DEDUP_REMOVED lines=13> */
.L_x_2:


//--------------------- .nv.global.init           --------------------------
	.section	.nv.global.init,"aw",@progbits
.nv.global.init:
	.type		$str,@object
	.size		$str,(.L_0 - $str)
$str:
        /*0000*/ 	.byte	0x54, 0x68, 0x72, 0x65, 0x61, 0x64, 0x20, 0x28, 0x25, 0x64, 0x2c, 0x20, 0x25, 0x64, 0x29, 0x0a
        /*0010*/ 	.byte	0x00
.L_0:


//--------------------- .nv.shared.reserved.0     --------------------------
	.section	.nv.shared.reserved.0,"aw",@nobits
	.weak		__nv_reservedSMEM_offset_0_alias
	.size		__nv_reservedSMEM_offset_0_alias, 0, 64
	.other		__nv_reservedSMEM_offset_0_alias,@"STO_CUDA_RESERVED_SHARED STV_DEFAULT"
__nv_reservedSMEM_offset_0_alias:
	.zero		0
	.zero		64


//--------------------- .nv.constant0._Z14printThreadIdxv --------------------------
	.section	.nv.constant0._Z14printThreadIdxv,"a",@progbits
	.sectionflags	@""
	.align	4
.nv.constant0._Z14printThreadIdxv:
	.zero		896


//--------------------- SYMBOLS --------------------------

	.type		.nv.reservedSmem.offset0,@object
	.size		.nv.reservedSmem.offset0,0x4
	.type		vprintf,@function
